	.headerflags	@"EF_CUDA_TEXMODE_UNIFIED EF_CUDA_64BIT_ADDRESS EF_CUDA_SM86 EF_CUDA_VIRTUAL_SM(EF_CUDA_SM86)"
	.elftype	@"ET_EXEC"


//--------------------- .nv.info                  --------------------------
	.section	.nv.info,"",@"SHT_CUDA_INFO"
	.align	4


	//----- nvinfo : EIATTR_REGCOUNT
	.align		4
        /*0000*/ 	.byte	0x04, 0x2f
        /*0002*/ 	.short	(.L_3 - .L_2)
	.align		4
.L_2:
        /*0004*/ 	.word	index@(l2norm_fwd_kernel)
        /*0008*/ 	.word	0x0000003c


	//----- nvinfo : EIATTR_MAX_STACK_SIZE
	.align		4
.L_3:
        /*000c*/ 	.byte	0x04, 0x23
        /*000e*/ 	.short	(.L_5 - .L_4)
	.align		4
.L_4:
        /*0010*/ 	.word	index@(l2norm_fwd_kernel)
        /*0014*/ 	.word	0x00000000


	//----- nvinfo : EIATTR_MIN_STACK_SIZE
	.align		4
.L_5:
        /*0018*/ 	.byte	0x04, 0x12
        /*001a*/ 	.short	(.L_7 - .L_6)
	.align		4
.L_6:
        /*001c*/ 	.word	index@(l2norm_fwd_kernel)
        /*0020*/ 	.word	0x00000000


	//----- nvinfo : EIATTR_FRAME_SIZE
	.align		4
.L_7:
        /*0024*/ 	.byte	0x04, 0x11
        /*0026*/ 	.short	(.L_9 - .L_8)
	.align		4
.L_8:
        /*0028*/ 	.word	index@(l2norm_fwd_kernel)
        /*002c*/ 	.word	0x00000000
.L_9:


//--------------------- .nv.info.l2norm_fwd_kernel --------------------------
	.section	.nv.info.l2norm_fwd_kernel,"",@"SHT_CUDA_INFO"
	.align	4


	//----- nvinfo : EIATTR_CUDA_API_VERSION
	.align		4
        /*0000*/ 	.byte	0x04, 0x37
        /*0002*/ 	.short	(.L_11 - .L_10)
.L_10:
        /*0004*/ 	.word	0x0000007b


	//----- nvinfo : EIATTR_SW2861232_WAR
	.align		4
.L_11:
        /*0008*/ 	.byte	0x01, 0x35
	.zero		2


	//----- nvinfo : EIATTR_PARAM_CBANK
	.align		4
        /*000c*/ 	.byte	0x04, 0x0a
        /*000e*/ 	.short	(.L_13 - .L_12)
	.align		4
.L_12:
        /*0010*/ 	.word	index@(.nv.constant0.l2norm_fwd_kernel)
        /*0014*/ 	.short	0x0160
        /*0016*/ 	.short	0x001c


	//----- nvinfo : EIATTR_CBANK_PARAM_SIZE
	.align		4
.L_13:
        /*0018*/ 	.byte	0x03, 0x19
        /*001a*/ 	.short	0x001c


	//----- nvinfo : EIATTR_KPARAM_INFO
	.align		4
        /*001c*/ 	.byte	0x04, 0x17
        /*001e*/ 	.short	(.L_15 - .L_14)
.L_14:
        /*0020*/ 	.word	0x00000000
        /*0024*/ 	.short	0x0003
        /*0026*/ 	.short	0x0018
        /*0028*/ 	.byte	0x00, 0xf0, 0x11, 0x00


	//----- nvinfo : EIATTR_KPARAM_INFO
	.align		4
.L_15:
        /*002c*/ 	.byte	0x04, 0x17
        /*002e*/ 	.short	(.L_17 - .L_16)
.L_16:
        /*0030*/ 	.word	0x00000000
        /*0034*/ 	.short	0x0002
        /*0036*/ 	.short	0x0010
        /*0038*/ 	.byte	0x00, 0xf0, 0x21, 0x00


	//----- nvinfo : EIATTR_KPARAM_INFO
	.align		4
.L_17:
        /*003c*/ 	.byte	0x04, 0x17
        /*003e*/ 	.short	(.L_19 - .L_18)
.L_18:
        /*0040*/ 	.word	0x00000000
        /*0044*/ 	.short	0x0001
        /*0046*/ 	.short	0x0008
        /*0048*/ 	.byte	0x00, 0xf0, 0x21, 0x00


	//----- nvinfo : EIATTR_KPARAM_INFO
	.align		4
.L_19:
        /*004c*/ 	.byte	0x04, 0x17
        /*004e*/ 	.short	(.L_21 - .L_20)
.L_20:
        /*0050*/ 	.word	0x00000000
        /*0054*/ 	.short	0x0000
        /*0056*/ 	.short	0x0000
        /*0058*/ 	.byte	0x00, 0xf0, 0x21, 0x00


	//----- nvinfo : EIATTR_MAXREG_COUNT
	.align		4
.L_21:
        /*005c*/ 	.byte	0x03, 0x1b
        /*005e*/ 	.short	0x00ff


	//----- nvinfo : EIATTR_COOP_GROUP_MASK_REGIDS
	.align		4
        /*0060*/ 	.byte	0x04, 0x29
        /*0062*/ 	.short	(.L_23 - .L_22)


	//   ....[0]....
.L_22:
        /*0064*/ 	.word	0xffffffff


	//   ....[1]....
        /*0068*/ 	.word	0xffffffff


	//   ....[2]....
        /*006c*/ 	.word	0xffffffff


	//   ....[3]....
        /*0070*/ 	.word	0xffffffff


	//   ....[4]....
        /*0074*/ 	.word	0xffffffff


	//   ....[5]....
        /*0078*/ 	.word	0xffffffff


	//   ....[6]....
        /*007c*/ 	.word	0xffffffff


	//   ....[7]....
        /*0080*/ 	.word	0xffffffff


	//   ....[8]....
        /*0084*/ 	.word	0xffffffff


	//   ....[9]....
        /*0088*/ 	.word	0xffffffff


	//   ....[10]....
        /*008c*/ 	.word	0xffffffff


	//   ....[11]....
        /*0090*/ 	.word	0xffffffff


	//   ....[12]....
        /*0094*/ 	.word	0xffffffff


	//   ....[13]....
        /*0098*/ 	.word	0xffffffff


	//   ....[14]....
        /*009c*/ 	.word	0xffffffff


	//   ....[15]....
        /*00a0*/ 	.word	0xffffffff


	//----- nvinfo : EIATTR_COOP_GROUP_INSTR_OFFSETS
	.align		4
.L_23:
        /*00a4*/ 	.byte	0x04, 0x28
        /*00a6*/ 	.short	(.L_25 - .L_24)


	//   ....[0]....
.L_24:
        /*00a8*/ 	.word	0x00000770


	//   ....[1]....
        /*00ac*/ 	.word	0x000007e0


	//   ....[2]....
        /*00b0*/ 	.word	0x000007f0


	//   ....[3]....
        /*00b4*/ 	.word	0x00000800


	//   ....[4]....
        /*00b8*/ 	.word	0x00000850


	//   ....[5]....
        /*00bc*/ 	.word	0x000008a0


	//   ....[6]....
        /*00c0*/ 	.word	0x000008b0


	//   ....[7]....
        /*00c4*/ 	.word	0x000008c0


	//   ....[8]....
        /*00c8*/ 	.word	0x000008f0


	//   ....[9]....
        /*00cc*/ 	.word	0x00000950


	//   ....[10]....
        /*00d0*/ 	.word	0x00000970


	//   ....[11]....
        /*00d4*/ 	.word	0x00000990


	//   ....[12]....
        /*00d8*/ 	.word	0x000009d0


	//   ....[13]....
        /*00dc*/ 	.word	0x00000a30


	//   ....[14]....
        /*00e0*/ 	.word	0x00000a40


	//   ....[15]....
        /*00e4*/ 	.word	0x00000a80


	//----- nvinfo : EIATTR_EXIT_INSTR_OFFSETS
	.align		4
.L_25:
        /*00e8*/ 	.byte	0x04, 0x1c
        /*00ea*/ 	.short	(.L_27 - .L_26)


	//   ....[0]....
.L_26:
        /*00ec*/ 	.word	0x000013b0


	//   ....[1]....
        /*00f0*/ 	.word	0x00001400


	//----- nvinfo : EIATTR_MAX_THREADS
	.align		4
.L_27:
        /*00f4*/ 	.byte	0x04, 0x05
        /*00f6*/ 	.short	(.L_29 - .L_28)
.L_28:
        /*00f8*/ 	.word	0x00000040
        /*00fc*/ 	.word	0x00000001
        /*0100*/ 	.word	0x00000001
.L_29:


//--------------------- .nv.rel.action            --------------------------
	.section	.nv.rel.action,"",@"SHT_CUDA_RELOCINFO"
	.align	8
	.sectionentsize	8
        /*0000*/ 	.byte	0x73, 0x00, 0x00, 0x00, 0x00, 0x00, 0x00, 0x00, 0x00, 0x00, 0x00, 0x11, 0x25, 0x00, 0x05, 0x36


//--------------------- .nv.constant0.l2norm_fwd_kernel --------------------------
	.section	.nv.constant0.l2norm_fwd_kernel,"a",@progbits
	.align	4
.nv.constant0.l2norm_fwd_kernel:
	.zero		380


//--------------------- .text.l2norm_fwd_kernel   --------------------------
	.section	.text.l2norm_fwd_kernel,"ax",@progbits
	.sectionflags	@"SHF_BARRIERS=1"
	.sectioninfo	@"SHI_REGISTERS=60"
	.align	128
        .global         l2norm_fwd_kernel
        .type           l2norm_fwd_kernel,@function
        .size           l2norm_fwd_kernel,(.L_x_1 - l2norm_fwd_kernel)
        .other          l2norm_fwd_kernel,@"STO_CUDA_ENTRY STV_DEFAULT"
l2norm_fwd_kernel:
.text.l2norm_fwd_kernel:
[----:B------:R-:W-:-:S02]  /*0000*/  MOV R1, c[0x0][0x28] ;  /* 0x00000a0000017a02 */ /* 0x000fc40000000f00 */
[----:B------:R-:W0:Y:S01]  /*0010*/  S2R R24, SR_TID.X ;  /* 0x0000000000187919 */ /* 0x000e220000002100 */
[----:B------:R-:W-:Y:S01]  /*0020*/  CS2R R10, SRZ ;  /* 0x00000000000a7805 */ /* 0x000fe2000001ff00 */
[----:B------:R-:W-:Y:S01]  /*0030*/  CS2R R4, SRZ ;  /* 0x0000000000047805 */ /* 0x000fe2000001ff00 */
[----:B------:R-:W-:Y:S01]  /*0040*/  CS2R R6, SRZ ;  /* 0x0000000000067805 */ /* 0x000fe2000001ff00 */
[----:B------:R-:W1:Y:S01]  /*0050*/  S2R R21, SR_CTAID.X ;  /* 0x0000000000157919 */ /* 0x000e620000002500 */
[----:B------:R-:W-:Y:S01]  /*0060*/  ULDC.64 UR4, c[0x0][0x118] ;  /* 0x0000460000047ab9 */ /* 0x000fe20000000a00 */
[----:B0-----:R-:W-:Y:S02]  /*0070*/  SHF.R.U32.HI R30, RZ, 0x4, R24 ;  /* 0x00000004ff1e7819 */ /* 0x001fe40000011618 */
[----:B------:R-:W-:Y:S02]  /*0080*/  SHF.L.U32 R0, R24, 0x3, RZ ;  /* 0x0000000318007819 */ /* 0x000fe400000006ff */
[----:B-1----:R-:W-:-:S02]  /*0090*/  SHF.L.U32 R21, R21, 0x7, RZ ;  /* 0x0000000715157819 */ /* 0x002fc400000006ff */
[----:B------:R-:W-:Y:S02]  /*00a0*/  SGXT.U32 R30, R30, 0x2 ;  /* 0x000000021e1e781a */ /* 0x000fe40000000000 */
[----:B------:R-:W-:Y:S02]  /*00b0*/  LOP3.LUT R0, R0, 0x78, RZ, 0xc0, !PT ;  /* 0x0000007800007812 */ /* 0x000fe400078ec0ff */
[C---:B------:R-:W-:Y:S02]  /*00c0*/  LOP3.LUT R3, R21.reuse, 0x4, R30, 0xfe, !PT ;  /* 0x0000000415037812 */ /* 0x040fe400078efe1e */
[----:B------:R-:W-:Y:S01]  /*00d0*/  LOP3.LUT R25, R21, R30, RZ, 0xfc, !PT ;  /* 0x0000001e15197212 */ /* 0x000fe200078efcff */
[----:B------:R-:W-:Y:S01]  /*00e0*/  IMAD.WIDE.U32 R16, R0, 0x2, RZ ;  /* 0x0000000200107825 */ /* 0x000fe200078e00ff */
[----:B------:R-:W-:Y:S02]  /*00f0*/  SHF.R.S32.HI R2, RZ, 0x1f, R21 ;  /* 0x0000001fff027819 */ /* 0x000fe40000011415 */
[----:B------:R-:W-:-:S02]  /*0100*/  SHF.L.U32 R27, R3, 0x8, RZ ;  /* 0x00000008031b7819 */ /* 0x000fc400000006ff */
[----:B------:R-:W-:Y:S02]  /*0110*/  ISETP.GE.U32.AND P3, PT, R3, 0x10, PT ;  /* 0x000000100300780c */ /* 0x000fe40003f66070 */
[----:B------:R-:W-:Y:S02]  /*0120*/  SHF.L.U32 R9, R25, 0x8, RZ ;  /* 0x0000000819097819 */ /* 0x000fe400000006ff */
[----:B------:R-:W-:Y:S02]  /*0130*/  SHF.L.U64.HI R3, R3, 0x8, R2 ;  /* 0x0000000803037819 */ /* 0x000fe40000010202 */
[----:B------:R-:W-:Y:S02]  /*0140*/  LOP3.LUT R27, R27, R16, RZ, 0xfc, !PT ;  /* 0x000000101b1b7212 */ /* 0x000fe400078efcff */
[----:B------:R-:W-:Y:S02]  /*0150*/  ISETP.GE.U32.AND P0, PT, R25, 0x10, PT ;  /* 0x000000101900780c */ /* 0x000fe40003f06070 */
[----:B------:R-:W-:-:S02]  /*0160*/  ISETP.GE.U32.AND.EX P3, PT, R2, RZ, PT, P3 ;  /* 0x000000ff0200720c */ /* 0x000fc40003f66130 */
[----:B------:R-:W-:Y:S02]  /*0170*/  SHF.L.U64.HI R25, R25, 0x8, R2 ;  /* 0x0000000819197819 */ /* 0x000fe40000010202 */
[----:B------:R-:W-:Y:S02]  /*0180*/  LOP3.LUT R28, R9, R16, RZ, 0xfc, !PT ;  /* 0x00000010091c7212 */ /* 0x000fe400078efcff */
[----:B------:R-:W-:Y:S01]  /*0190*/  LOP3.LUT R26, R3, R17, RZ, 0xfc, !PT ;  /* 0x00000011031a7212 */ /* 0x000fe200078efcff */
[----:B------:R-:W-:Y:S01]  /*01a0*/  CS2R R8, SRZ ;  /* 0x0000000000087805 */ /* 0x000fe2000001ff00 */
[----:B------:R-:W-:Y:S02]  /*01b0*/  IADD3 R18, P2, R27, c[0x0][0x160], RZ ;  /* 0x000058001b127a10 */ /* 0x000fe40007f5e0ff */
[----:B------:R-:W-:Y:S02]  /*01c0*/  LOP3.LUT R23, R21, 0x8, R30, 0xfe, !PT ;  /* 0x0000000815177812 */ /* 0x000fe400078efe1e */
[----:B------:R-:W-:-:S02]  /*01d0*/  ISETP.GE.U32.AND.EX P0, PT, R2, RZ, PT, P0 ;  /* 0x000000ff0200720c */ /* 0x000fc40003f06100 */
[----:B------:R-:W-:Y:S02]  /*01e0*/  LOP3.LUT R25, R25, R17, RZ, 0xfc, !PT ;  /* 0x0000001119197212 */ /* 0x000fe400078efcff */
[----:B------:R-:W-:Y:S02]  /*01f0*/  IADD3 R14, P1, R28, c[0x0][0x160], RZ ;  /* 0x000058001c0e7a10 */ /* 0x000fe40007f3e0ff */
[----:B------:R-:W-:Y:S02]  /*0200*/  IADD3.X R19, R26, c[0x0][0x164], RZ, P2, !PT ;  /* 0x000059001a137a10 */ /* 0x000fe400017fe4ff */
[C---:B------:R-:W-:Y:S02]  /*0210*/  SHF.L.U32 R3, R23.reuse, 0x8, RZ ;  /* 0x0000000817037819 */ /* 0x040fe400000006ff */
[----:B------:R-:W-:Y:S01]  /*0220*/  ISETP.GE.U32.AND P2, PT, R23, 0x10, PT ;  /* 0x000000101700780c */ /* 0x000fe20003f46070 */
[----:B------:R0:W2:Y:S01]  /*0230*/  @!P3 LDG.E.128 R8, [R18.64] ;  /* 0x000000041208b981 */ /* 0x0000a2000c1e1d00 */
[----:B------:R-:W-:-:S02]  /*0240*/  LOP3.LUT R29, R21, 0xc, R30, 0xfe, !PT ;  /* 0x0000000c151d7812 */ /* 0x000fc400078efe1e */
[----:B------:R-:W-:Y:S02]  /*0250*/  IADD3.X R15, R25, c[0x0][0x164], RZ, P1, !PT ;  /* 0x00005900190f7a10 */ /* 0x000fe40000ffe4ff */
[----:B------:R-:W-:Y:S02]  /*0260*/  SHF.L.U64.HI R23, R23, 0x8, R2 ;  /* 0x0000000817177819 */ /* 0x000fe40000010202 */
[----:B------:R-:W-:Y:S01]  /*0270*/  LOP3.LUT R20, R3, R16, RZ, 0xfc, !PT ;  /* 0x0000001003147212 */ /* 0x000fe200078efcff */
[----:B------:R1:W3:Y:S01]  /*0280*/  @!P0 LDG.E.128 R4, [R14.64] ;  /* 0x000000040e048981 */ /* 0x0002e2000c1e1d00 */
[----:B------:R-:W-:Y:S02]  /*0290*/  ISETP.GE.U32.AND.EX P2, PT, R2, RZ, PT, P2 ;  /* 0x000000ff0200720c */ /* 0x000fe40003f46120 */
[C---:B------:R-:W-:Y:S02]  /*02a0*/  ISETP.GE.U32.AND P1, PT, R29.reuse, 0x10, PT ;  /* 0x000000101d00780c */ /* 0x040fe40003f26070 */
[----:B------:R-:W-:-:S02]  /*02b0*/  SHF.L.U32 R3, R29, 0x8, RZ ;  /* 0x000000081d037819 */ /* 0x000fc400000006ff */
[----:B------:R-:W-:Y:S02]  /*02c0*/  LOP3.LUT R23, R23, R17, RZ, 0xfc, !PT ;  /* 0x0000001117177212 */ /* 0x000fe400078efcff */
[----:B------:R-:W-:Y:S02]  /*02d0*/  IADD3 R32, P4, R20, c[0x0][0x160], RZ ;  /* 0x0000580014207a10 */ /* 0x000fe40007f9e0ff */
[----:B0-----:R-:W-:Y:S02]  /*02e0*/  SHF.L.U64.HI R19, R29, 0x8, R2 ;  /* 0x000000081d137819 */ /* 0x001fe40000010202 */
[----:B------:R-:W-:Y:S02]  /*02f0*/  LOP3.LUT R3, R3, R16, RZ, 0xfc, !PT ;  /* 0x0000001003037212 */ /* 0x000fe400078efcff */
[----:B------:R-:W-:Y:S01]  /*0300*/  ISETP.GE.U32.AND.EX P1, PT, R2, RZ, PT, P1 ;  /* 0x000000ff0200720c */ /* 0x000fe20003f26110 */
[----:B------:R-:W-:Y:S01]  /*0310*/  CS2R R12, SRZ ;  /* 0x00000000000c7805 */ /* 0x000fe2000001ff00 */
[----:B-1----:R-:W-:Y:S01]  /*0320*/  CS2R R14, SRZ ;  /* 0x00000000000e7805 */ /* 0x002fe2000001ff00 */
[----:B------:R-:W-:-:S02]  /*0330*/  IADD3.X R33, R23, c[0x0][0x164], RZ, P4, !PT ;  /* 0x0000590017217a10 */ /* 0x000fc400027fe4ff */
[----:B------:R-:W-:Y:S02]  /*0340*/  LOP3.LUT R22, R19, R17, RZ, 0xfc, !PT ;  /* 0x0000001113167212 */ /* 0x000fe400078efcff */
[----:B------:R-:W-:Y:S01]  /*0350*/  IADD3 R36, P4, R3, c[0x0][0x160], RZ ;  /* 0x0000580003247a10 */ /* 0x000fe20007f9e0ff */
[----:B------:R-:W-:Y:S01]  /*0360*/  CS2R R16, SRZ ;  /* 0x0000000000107805 */ /* 0x000fe2000001ff00 */
[----:B------:R-:W-:Y:S01]  /*0370*/  CS2R R18, SRZ ;  /* 0x0000000000127805 */ /* 0x000fe2000001ff00 */
[----:B------:R0:W4:Y:S01]  /*0380*/  @!P2 LDG.E.128 R12, [R32.64] ;  /* 0x00000004200ca981 */ /* 0x000122000c1e1d00 */
[----:B------:R-:W-:-:S05]  /*0390*/  IADD3.X R37, R22, c[0x0][0x164], RZ, P4, !PT ;  /* 0x0000590016257a10 */ /* 0x000fca00027fe4ff */
[----:B------:R1:W5:Y:S01]  /*03a0*/  @!P1 LDG.E.128 R16, [R36.64] ;  /* 0x0000000424109981 */ /* 0x000362000c1e1d00 */
[----:B------:R-:W-:-:S04]  /*03b0*/  SHF.L.U32 R24, R24, 0x1, RZ ;  /* 0x0000000118187819 */ /* 0x000fc800000006ff */
[----:B------:R-:W-:Y:S01]  /*03c0*/  LOP3.LUT R24, R24, 0x7e, RZ, 0xc0, !PT ;  /* 0x0000007e18187812 */ /* 0x000fe200078ec0ff */
[--C-:B---3--:R-:W-:Y:S02]  /*03d0*/  HADD2.F32 R31, -RZ, R4.reuse.H1_H1 ;  /* 0x30000004ff1f7230 */ /* 0x108fe40000004100 */
[----:B------:R-:W-:-:S03]  /*03e0*/  HADD2.F32 R29, -RZ, R4.H0_H0 ;  /* 0x20000004ff1d7230 */ /* 0x000fc60000004100 */
[----:B------:R-:W-:Y:S01]  /*03f0*/  FMUL R0, R31, R31 ;  /* 0x0000001f1f007220 */ /* 0x000fe20000400000 */
[----:B0-----:R-:W-:Y:S02]  /*0400*/  HADD2.F32 R32, -RZ, R5.H0_H0 ;  /* 0x20000005ff207230 */ /* 0x001fe40000004100 */
[----:B--2---:R-:W-:Y:S02]  /*0410*/  HADD2.F32 R35, -RZ, R8.H1_H1 ;  /* 0x30000008ff237230 */ /* 0x004fe40000004100 */
[--C-:B-1----:R-:W-:Y:S02]  /*0420*/  HADD2.F32 R37, -RZ, R11.reuse.H1_H1 ;  /* 0x3000000bff257230 */ /* 0x102fe40000004100 */
[----:B------:R-:W-:Y:S02]  /*0430*/  HADD2.F32 R38, -RZ, R11.H0_H0 ;  /* 0x2000000bff267230 */ /* 0x000fe40000004100 */
[----:B------:R-:W-:Y:S02]  /*0440*/  HADD2.F32 R4, -RZ, R5.H1_H1 ;  /* 0x30000005ff047230 */ /* 0x000fe40000004100 */
[----:B------:R-:W-:-:S02]  /*0450*/  HADD2.F32 R33, -RZ, R7.H1_H1 ;  /* 0x30000007ff217230 */ /* 0x000fc40000004100 */
[----:B------:R-:W-:Y:S02]  /*0460*/  HADD2.F32 R34, -RZ, R7.H0_H0 ;  /* 0x20000007ff227230 */ /* 0x000fe40000004100 */
[--C-:B----4-:R-:W-:Y:S02]  /*0470*/  HADD2.F32 R44, -RZ, R15.reuse.H1_H1 ;  /* 0x3000000fff2c7230 */ /* 0x110fe40000004100 */
[----:B------:R-:W-:Y:S01]  /*0480*/  HADD2.F32 R45, -RZ, R15.H0_H0 ;  /* 0x2000000fff2d7230 */ /* 0x000fe20000004100 */
[----:B------:R-:W-:Y:S01]  /*0490*/  FFMA R15, R29, R29, R0 ;  /* 0x0000001d1d0f7223 */ /* 0x000fe20000000000 */
[--C-:B------:R-:W-:Y:S02]  /*04a0*/  HADD2.F32 R11, -RZ, R12.reuse.H0_H0 ;  /* 0x2000000cff0b7230 */ /* 0x100fe40000004100 */
[----:B------:R-:W-:Y:S01]  /*04b0*/  HADD2.F32 R40, -RZ, R12.H1_H1 ;  /* 0x3000000cff287230 */ /* 0x000fe20000004100 */
[----:B------:R-:W-:Y:S01]  /*04c0*/  FFMA R15, R32, R32, R15 ;  /* 0x00000020200f7223 */ /* 0x000fe2000000000f */
[----:B-----5:R-:W-:-:S02]  /*04d0*/  HADD2.F32 R12, -RZ, R16.H0_H0 ;  /* 0x20000010ff0c7230 */ /* 0x020fc40000004100 */
[----:B------:R-:W-:Y:S01]  /*04e0*/  HADD2.F32 R16, -RZ, R16.H1_H1 ;  /* 0x30000010ff107230 */ /* 0x000fe20000004100 */
[----:B------:R-:W-:Y:S01]  /*04f0*/  FMUL R0, R35, R35 ;  /* 0x0000002323007220 */ /* 0x000fe20000400000 */
[----:B------:R-:W-:Y:S01]  /*0500*/  HADD2.F32 R7, -RZ, R8.H0_H0 ;  /* 0x20000008ff077230 */ /* 0x000fe20000004100 */
[----:B------:R-:W-:Y:S01]  /*0510*/  FFMA R47, R4, R4, R15 ;  /* 0x00000004042f7223 */ /* 0x000fe2000000000f */
[--C-:B------:R-:W-:Y:S01]  /*0520*/  HADD2.F32 R5, -RZ, R6.reuse.H1_H1 ;  /* 0x30000006ff057230 */ /* 0x100fe20000004100 */
[----:B------:R-:W-:Y:S01]  /*0530*/  FMUL R46, R40, R40 ;  /* 0x00000028282e7220 */ /* 0x000fe20000400000 */
[----:B------:R-:W-:Y:S01]  /*0540*/  HADD2.F32 R6, -RZ, R6.H0_H0 ;  /* 0x20000006ff067230 */ /* 0x000fe20000004100 */
[----:B------:R-:W-:Y:S01]  /*0550*/  FMUL R15, R16, R16 ;  /* 0x00000010100f7220 */ /* 0x000fe20000400000 */
[--C-:B------:R-:W-:Y:S01]  /*0560*/  HADD2.F32 R8, -RZ, R9.reuse.H1_H1 ;  /* 0x30000009ff087230 */ /* 0x100fe20000004100 */
[----:B------:R-:W-:Y:S01]  /*0570*/  FFMA R48, R7, R7, R0 ;  /* 0x0000000707307223 */ /* 0x000fe20000000000 */
[----:B------:R-:W-:-:S02]  /*0580*/  HADD2.F32 R9, -RZ, R9.H0_H0 ;  /* 0x20000009ff097230 */ /* 0x000fc40000004100 */
[--C-:B------:R-:W-:Y:S02]  /*0590*/  HADD2.F32 R39, -RZ, R13.reuse.H1_H1 ;  /* 0x3000000dff277230 */ /* 0x100fe40000004100 */
[----:B------:R-:W-:Y:S02]  /*05a0*/  HADD2.F32 R42, -RZ, R13.H0_H0 ;  /* 0x2000000dff2a7230 */ /* 0x000fe40000004100 */
[--C-:B------:R-:W-:Y:S01]  /*05b0*/  HADD2.F32 R13, -RZ, R17.reuse.H1_H1 ;  /* 0x30000011ff0d7230 */ /* 0x100fe20000004100 */
[----:B------:R-:W-:Y:S01]  /*05c0*/  FFMA R49, R11, R11, R46 ;  /* 0x0000000b0b317223 */ /* 0x000fe2000000002e */
[----:B------:R-:W-:Y:S01]  /*05d0*/  HADD2.F32 R17, -RZ, R17.H0_H0 ;  /* 0x20000011ff117230 */ /* 0x000fe20000004100 */
[----:B------:R-:W-:Y:S01]  /*05e0*/  FFMA R0, R6, R6, R47 ;  /* 0x0000000606007223 */ /* 0x000fe2000000002f */
[----:B------:R-:W-:Y:S01]  /*05f0*/  FFMA R50, R12, R12, R15 ;  /* 0x0000000c0c327223 */ /* 0x000fe2000000000f */
[----:B------:R-:W-:Y:S01]  /*0600*/  FFMA R47, R9, R9, R48 ;  /* 0x00000009092f7223 */ /* 0x000fe20000000030 */
[--C-:B------:R-:W-:Y:S01]  /*0610*/  HADD2.F32 R36, -RZ, R10.reuse.H1_H1 ;  /* 0x3000000aff247230 */ /* 0x100fe20000004100 */
[----:B------:R-:W-:Y:S01]  /*0620*/  FFMA R46, R42, R42, R49 ;  /* 0x0000002a2a2e7223 */ /* 0x000fe20000000031 */
[----:B------:R-:W-:Y:S01]  /*0630*/  HADD2.F32 R10, -RZ, R10.H0_H0 ;  /* 0x2000000aff0a7230 */ /* 0x000fe20000004100 */
        /* <DEDUP_REMOVED lines=9> */
[----:B------:R-:W-:Y:S01]  /*06d0*/  FFMA R0, R34, R34, R15 ;  /* 0x0000002222007223 */ /* 0x000fe2000000000f */
[----:B------:R-:W-:Y:S01]  /*06e0*/  FFMA R47, R10, R10, R47 ;  /* 0x0000000a0a2f7223 */ /* 0x000fe2000000002f */
[----:B------:R-:W-:Y:S01]  /*06f0*/  FFMA R46, R43, R43, R46 ;  /* 0x0000002b2b2e7223 */ /* 0x000fe2000000002e */
[----:B------:R-:W-:Y:S01]  /*0700*/  FFMA R51, R18, R18, R49 ;  /* 0x0000001212337223 */ /* 0x000fe20000000031 */
[----:B------:R-:W-:Y:S01]  /*0710*/  FFMA R0, R33, R33, R0 ;  /* 0x0000002121007223 */ /* 0x000fe20000000000 */
[----:B------:R-:W-:Y:S01]  /*0720*/  FFMA R49, R36, R36, R47 ;  /* 0x0000002424317223 */ /* 0x000fe2000000002f */
[--C-:B------:R-:W-:Y:S01]  /*0730*/  HADD2.F32 R15, -RZ, R19.reuse.H0_H0 ;  /* 0x20000013ff0f7230 */ /* 0x100fe20000004100 */
[----:B------:R-:W-:Y:S01]  /*0740*/  FFMA R48, R41, R41, R46 ;  /* 0x0000002929307223 */ /* 0x000fe2000000002e */
[----:B------:R-:W-:Y:S01]  /*0750*/  FFMA R50, R14, R14, R51 ;  /* 0x0000000e0e327223 */ /* 0x000fe20000000033 */
[----:B------:R-:W-:Y:S01]  /*0760*/  FFMA R46, R38, R38, R49 ;  /* 0x00000026262e7223 */ /* 0x000fe20000000031 */
[----:B------:R-:W0:Y:S01]  /*0770*/  SHFL.BFLY PT, R47, R0, 0x8, 0x1f ;  /* 0x0d001f00002f7f89 */ /* 0x000e2200000e0000 */
[----:B------:R-:W-:Y:S01]  /*0780*/  HADD2.F32 R19, -RZ, R19.H1_H1 ;  /* 0x30000013ff137230 */ /* 0x000fe20000004100 */
[----:B------:R-:W-:Y:S01]  /*0790*/  FFMA R51, R45, R45, R48 ;  /* 0x0000002d2d337223 */ /* 0x000fe20000000030 */
[----:B------:R-:W-:Y:S01]  /*07a0*/  FFMA R50, R15, R15, R50 ;  /* 0x0000000f0f327223 */ /* 0x000fe20000000032 */
[----:B------:R-:W-:-:S02]  /*07b0*/  FFMA R49, R37, R37, R46 ;  /* 0x0000002525317223 */ /* 0x000fc4000000002e */
[----:B------:R-:W-:Y:S01]  /*07c0*/  FFMA R51, R44, R44, R51 ;  /* 0x0000002c2c337223 */ /* 0x000fe20000000033 */
[----:B------:R-:W-:Y:S02]  /*07d0*/  FFMA R52, R19, R19, R50 ;  /* 0x0000001313347223 */ /* 0x000fe40000000032 */
[----:B------:R-:W1:Y:S04]  /*07e0*/  SHFL.BFLY PT, R50, R49, 0x8, 0x1f ;  /* 0x0d001f0031327f89 */ /* 0x000e6800000e0000 */
[----:B------:R-:W2:Y:S04]  /*07f0*/  SHFL.BFLY PT, R54, R51, 0x8, 0x1f ;  /* 0x0d001f0033367f89 */ /* 0x000ea800000e0000 */
[----:B------:R-:W3:Y:S01]  /*0800*/  SHFL.BFLY PT, R53, R52, 0x8, 0x1f ;  /* 0x0d001f0034357f89 */ /* 0x000ee200000e0000 */
[----:B------:R-:W-:-:S04]  /*0810*/  FFMA R46, RZ, RZ, RZ ;  /* 0x000000ffff2e7223 */ /* 0x000fc800000000ff */
[----:B------:R-:W-:Y:S01]  /*0820*/  FFMA R48, RZ, RZ, R46 ;  /* 0x000000ffff307223 */ /* 0x000fe2000000002e */
[----:B0-----:R-:W-:-:S03]  /*0830*/  FADD R46, R0, R47 ;  /* 0x0000002f002e7221 */ /* 0x001fc60000000000 */
[----:B------:R-:W-:Y:S02]  /*0840*/  FFMA R48, RZ, RZ, R48 ;  /* 0x000000ffff307223 */ /* 0x000fe40000000030 */
[----:B------:R-:W0:Y:S02]  /*0850*/  SHFL.BFLY PT, R47, R46, 0x4, 0x1f ;  /* 0x0c801f002e2f7f89 */ /* 0x000e2400000e0000 */
[----:B------:R-:W-:Y:S01]  /*0860*/  FFMA R0, RZ, RZ, R48 ;  /* 0x000000ffff007223 */ /* 0x000fe20000000030 */
[----:B-1----:R-:W-:Y:S01]  /*0870*/  FADD R48, R49, R50 ;  /* 0x0000003231307221 */ /* 0x002fe20000000000 */
[----:B--2---:R-:W-:Y:S01]  /*0880*/  FADD R50, R51, R54 ;  /* 0x0000003633327221 */ /* 0x004fe20000000000 */
[----:B---3--:R-:W-:-:S03]  /*0890*/  FADD R49, R52, R53 ;  /* 0x0000003534317221 */ /* 0x008fc60000000000 */
[----:B------:R-:W1:Y:S04]  /*08a0*/  SHFL.BFLY PT, R53, R48, 0x4, 0x1f ;  /* 0x0c801f0030357f89 */ /* 0x000e6800000e0000 */
[----:B------:R-:W2:Y:S04]  /*08b0*/  SHFL.BFLY PT, R51, R50, 0x4, 0x1f ;  /* 0x0c801f0032337f89 */ /* 0x000ea800000e0000 */
[----:B------:R-:W3:Y:S01]  /*08c0*/  SHFL.BFLY PT, R52, R49, 0x4, 0x1f ;  /* 0x0c801f0031347f89 */ /* 0x000ee200000e0000 */
[----:B0-----:R-:W-:Y:S01]  /*08d0*/  FADD R47, R46, R47 ;  /* 0x0000002f2e2f7221 */ /* 0x001fe20000000000 */
[----:B------:R-:W-:-:S04]  /*08e0*/  FFMA R0, RZ, RZ, R0 ;  /* 0x000000ffff007223 */ /* 0x000fc80000000000 */
[----:B------:R-:W0:Y:S01]  /*08f0*/  SHFL.BFLY PT, R46, R47, 0x2, 0x1f ;  /* 0x0c401f002f2e7f89 */ /* 0x000e2200000e0000 */
[----:B------:R-:W-:-:S04]  /*0900*/  FFMA R0, RZ, RZ, R0 ;  /* 0x000000ffff007223 */ /* 0x000fc80000000000 */
[----:B------:R-:W-:Y:S01]  /*0910*/  FFMA R0, RZ, RZ, R0 ;  /* 0x000000ffff007223 */ /* 0x000fe20000000000 */
[----:B-1----:R-:W-:Y:S01]  /*0920*/  FADD R54, R48, R53 ;  /* 0x0000003530367221 */ /* 0x002fe20000000000 */
[----:B--2---:R-:W-:Y:S01]  /*0930*/  FADD R50, R50, R51 ;  /* 0x0000003332327221 */ /* 0x004fe20000000000 */
[----:B---3--:R-:W-:-:S03]  /*0940*/  FADD R56, R49, R52 ;  /* 0x0000003431387221 */ /* 0x008fc60000000000 */
[----:B------:R-:W1:Y:S01]  /*0950*/  SHFL.BFLY PT, R49, R54, 0x2, 0x1f ;  /* 0x0c401f0036317f89 */ /* 0x000e6200000e0000 */
[----:B------:R-:W-:-:S03]  /*0960*/  FADD R0, R0, R0 ;  /* 0x0000000000007221 */ /* 0x000fc60000000000 */
[----:B------:R-:W2:Y:S01]  /*0970*/  SHFL.BFLY PT, R53, R50, 0x2, 0x1f ;  /* 0x0c401f0032357f89 */ /* 0x000ea200000e0000 */
[----:B------:R-:W-:-:S03]  /*0980*/  FADD R0, R0, R0 ;  /* 0x0000000000007221 */ /* 0x000fc60000000000 */
[----:B------:R-:W3:Y:S01]  /*0990*/  SHFL.BFLY PT, R55, R56, 0x2, 0x1f ;  /* 0x0c401f0038377f89 */ /* 0x000ee200000e0000 */
[----:B------:R-:W-:Y:S01]  /*09a0*/  FADD R0, R0, R0 ;  /* 0x0000000000007221 */ /* 0x000fe20000000000 */
[----:B0-----:R-:W-:-:S03]  /*09b0*/  FADD R51, R47, R46 ;  /* 0x0000002e2f337221 */ /* 0x001fc60000000000 */
[----:B------:R-:W-:Y:S02]  /*09c0*/  FADD R0, R0, R0 ;  /* 0x0000000000007221 */ /* 0x000fe40000000000 */
[----:B------:R-:W0:Y:S02]  /*09d0*/  SHFL.BFLY PT, R52, R51, 0x1, 0x1f ;  /* 0x0c201f0033347f89 */ /* 0x000e2400000e0000 */
[----:B------:R-:W-:-:S06]  /*09e0*/  FADD R0, R0, c[0x0][0x178] ;  /* 0x00005e0000007621 */ /* 0x000fcc0000000000 */
[----:B------:R-:W4:Y:S01]  /*09f0*/  MUFU.SQRT R0, R0 ;  /* 0x0000000000007308 */ /* 0x000f220000002000 */
[----:B-1----:R-:W-:Y:S01]  /*0a00*/  FADD R46, R54, R49 ;  /* 0x00000031362e7221 */ /* 0x002fe20000000000 */
[----:B--2---:R-:W-:Y:S01]  /*0a10*/  FADD R48, R50, R53 ;  /* 0x0000003532307221 */ /* 0x004fe20000000000 */
[----:B---3--:R-:W-:-:S03]  /*0a20*/  FADD R53, R56, R55 ;  /* 0x0000003738357221 */ /* 0x008fc60000000000 */
[----:B------:R-:W1:Y:S04]  /*0a30*/  SHFL.BFLY PT, R55, R46, 0x1, 0x1f ;  /* 0x0c201f002e377f89 */ /* 0x000e6800000e0000 */
[----:B------:R-:W2:Y:S01]  /*0a40*/  SHFL.BFLY PT, R57, R48, 0x1, 0x1f ;  /* 0x0c201f0030397f89 */ /* 0x000ea200000e0000 */
[C---:B----4-:R-:W-:Y:S01]  /*0a50*/  FSETP.GT.AND P4, PT, R0.reuse, 8.50705917302346158658e+37, PT ;  /* 0x7e8000000000780b */ /* 0x050fe20003f84000 */
[----:B0-----:R-:W-:Y:S01]  /*0a60*/  FADD R52, R51, R52 ;  /* 0x0000003433347221 */ /* 0x001fe20000000000 */
[----:B------:R-:W-:Y:S01]  /*0a70*/  FSETP.GEU.AND P5, PT, R0, 1.175494350822287508e-38, PT ;  /* 0x008000000000780b */ /* 0x000fe20003fae000 */
[----:B------:R-:W0:Y:S02]  /*0a80*/  SHFL.BFLY PT, R50, R53, 0x1, 0x1f ;  /* 0x0c201f0035327f89 */ /* 0x000e2400000e0000 */
[----:B------:R-:W-:-:S04]  /*0a90*/  FADD R52, R52, c[0x0][0x178] ;  /* 0x00005e0034347621 */ /* 0x000fc80000000000 */
[----:B------:R-:W3:Y:S04]  /*0aa0*/  MUFU.SQRT R47, R52 ;  /* 0x00000034002f7308 */ /* 0x000ee80000002000 */
[----:B------:R-:W-:Y:S01]  /*0ab0*/  @P4 FMUL R0, R0, 0.25 ;  /* 0x3e80000000004820 */ /* 0x000fe20000400000 */
[----:B-1----:R-:W-:-:S03]  /*0ac0*/  FADD R55, R46, R55 ;  /* 0x000000372e377221 */ /* 0x002fc60000000000 */
[----:B------:R-:W-:Y:S01]  /*0ad0*/  @!P5 FMUL R0, R0, 16777216 ;  /* 0x4b8000000000d820 */ /* 0x000fe20000400000 */
[----:B------:R-:W-:Y:S01]  /*0ae0*/  MOV R49, 0x3e800000 ;  /* 0x3e80000000317802 */ /* 0x000fe20000000f00 */
[----:B------:R-:W-:Y:S01]  /*0af0*/  FADD R55, R55, c[0x0][0x178] ;  /* 0x00005e0037377621 */ /* 0x000fe20000000000 */
[----:B--2---:R-:W-:Y:S02]  /*0b00*/  FADD R57, R48, R57 ;  /* 0x0000003930397221 */ /* 0x004fe40000000000 */
[----:B------:R-:W-:Y:S01]  /*0b10*/  FSEL R51, R49, 1, P4 ;  /* 0x3f80000031337808 */ /* 0x000fe20002000000 */
[----:B------:R-:W1:Y:S01]  /*0b20*/  MUFU.RCP R0, R0 ;  /* 0x0000000000007308 */ /* 0x000e620000001000 */
[----:B------:R-:W-:-:S07]  /*0b30*/  FADD R57, R57, c[0x0][0x178] ;  /* 0x00005e0039397621 */ /* 0x000fce0000000000 */
[----:B------:R-:W2:Y:S01]  /*0b40*/  MUFU.SQRT R55, R55 ;  /* 0x0000003700377308 */ /* 0x000ea20000002000 */
[----:B------:R-:W-:Y:S01]  /*0b50*/  @!P5 FMUL R51, R51, 16777216 ;  /* 0x4b8000003333d820 */ /* 0x000fe20000400000 */
[----:B---3--:R-:W-:Y:S01]  /*0b60*/  FSETP.GT.AND P5, PT, R47, 8.50705917302346158658e+37, PT ;  /* 0x7e8000002f00780b */ /* 0x008fe20003fa4000 */
[----:B0-----:R-:W-:Y:S01]  /*0b70*/  FADD R50, R53, R50 ;  /* 0x0000003235327221 */ /* 0x001fe20000000000 */
[----:B------:R-:W-:-:S04]  /*0b80*/  FSETP.GEU.AND P4, PT, R47, 1.175494350822287508e-38, PT ;  /* 0x008000002f00780b */ /* 0x000fc80003f8e000 */
[----:B------:R-:W0:Y:S01]  /*0b90*/  MUFU.SQRT R48, R57 ;  /* 0x0000003900307308 */ /* 0x000e220000002000 */
[----:B------:R-:W-:Y:S01]  /*0ba0*/  FADD R50, R50, c[0x0][0x178] ;  /* 0x00005e0032327621 */ /* 0x000fe20000000000 */
[----:B-1----:R-:W-:Y:S01]  /*0bb0*/  FMUL R51, R0, R51 ;  /* 0x0000003300337220 */ /* 0x002fe20000400000 */
[----:B------:R-:W-:Y:S02]  /*0bc0*/  FSEL R46, R49, 1, P5 ;  /* 0x3f800000312e7808 */ /* 0x000fe40002800000 */
[----:B--2---:R-:W-:-:S03]  /*0bd0*/  FSETP.GT.AND P6, PT, R55, 8.50705917302346158658e+37, PT ;  /* 0x7e8000003700780b */ /* 0x004fc60003fc4000 */
[----:B------:R-:W1:Y:S01]  /*0be0*/  MUFU.SQRT R0, R50 ;  /* 0x0000003200007308 */ /* 0x000e620000002000 */
[----:B------:R-:W-:Y:S01]  /*0bf0*/  @P5 FMUL R47, R47, 0.25 ;  /* 0x3e8000002f2f5820 */ /* 0x000fe20000400000 */
[----:B------:R-:W-:Y:S01]  /*0c00*/  FSETP.GEU.AND P5, PT, R55, 1.175494350822287508e-38, PT ;  /* 0x008000003700780b */ /* 0x000fe20003fae000 */
[----:B------:R-:W-:Y:S02]  /*0c10*/  @!P4 FMUL R46, R46, 16777216 ;  /* 0x4b8000002e2ec820 */ /* 0x000fe40000400000 */
[----:B------:R-:W-:Y:S01]  /*0c20*/  @!P4 FMUL R47, R47, 16777216 ;  /* 0x4b8000002f2fc820 */ /* 0x000fe20000400000 */
[----:B0-----:R-:W-:Y:S02]  /*0c30*/  FSETP.GT.AND P4, PT, R48, 8.50705917302346158658e+37, PT ;  /* 0x7e8000003000780b */ /* 0x001fe40003f84000 */
[----:B------:R-:W-:Y:S02]  /*0c40*/  FSEL R53, R49, 1, P6 ;  /* 0x3f80000031357808 */ /* 0x000fe40003000000 */
[----:B------:R-:W-:-:S05]  /*0c50*/  @P6 FMUL R55, R55, 0.25 ;  /* 0x3e80000037376820 */ /* 0x000fca0000400000 */
[----:B------:R-:W-:Y:S01]  /*0c60*/  @!P5 FMUL R53, R53, 16777216 ;  /* 0x4b8000003535d820 */ /* 0x000fe20000400000 */
[----:B------:R-:W-:Y:S01]  /*0c70*/  @!P5 FMUL R55, R55, 16777216 ;  /* 0x4b8000003737d820 */ /* 0x000fe20000400000 */
[----:B-1----:R-:W-:Y:S02]  /*0c80*/  FSETP.GT.AND P5, PT, R0, 8.50705917302346158658e+37, PT ;  /* 0x7e8000000000780b */ /* 0x002fe40003fa4000 */
[C---:B------:R-:W-:Y:S01]  /*0c90*/  FSETP.GEU.AND P6, PT, R48.reuse, 1.175494350822287508e-38, PT ;  /* 0x008000003000780b */ /* 0x040fe20003fce000 */
[----:B------:R-:W-:Y:S01]  /*0ca0*/  @P4 FMUL R48, R48, 0.25 ;  /* 0x3e80000030304820 */ /* 0x000fe20000400000 */
[----:B------:R-:W-:Y:S01]  /*0cb0*/  FSEL R52, R49, 1, P4 ;  /* 0x3f80000031347808 */ /* 0x000fe20002000000 */
[----:B------:R-:W0:Y:S01]  /*0cc0*/  MUFU.RCP R57, R47 ;  /* 0x0000002f00397308 */ /* 0x000e220000001000 */
[----:B------:R-:W-:-:S07]  /*0cd0*/  FSETP.GEU.AND P4, PT, R0, 1.175494350822287508e-38, PT ;  /* 0x008000000000780b */ /* 0x000fce0003f8e000 */
[----:B------:R-:W1:Y:S01]  /*0ce0*/  MUFU.RCP R50, R55 ;  /* 0x0000003700327308 */ /* 0x000e620000001000 */
[----:B------:R-:W-:Y:S01]  /*0cf0*/  @P5 FMUL R0, R0, 0.25 ;  /* 0x3e80000000005820 */ /* 0x000fe20000400000 */
[----:B------:R-:W-:Y:S01]  /*0d00*/  @!P6 FMUL R48, R48, 16777216 ;  /* 0x4b8000003030e820 */ /* 0x000fe20000400000 */
[----:B------:R-:W-:-:S03]  /*0d10*/  FSEL R49, R49, 1, P5 ;  /* 0x3f80000031317808 */ /* 0x000fc60002800000 */
[----:B------:R-:W-:Y:S02]  /*0d20*/  @!P4 FMUL R0, R0, 16777216 ;  /* 0x4b8000000000c820 */ /* 0x000fe40000400000 */
[----:B------:R2:W3:Y:S01]  /*0d30*/  MUFU.RCP R55, R48 ;  /* 0x0000003000377308 */ /* 0x0004e20000001000 */
[----:B0-----:R-:W-:Y:S01]  /*0d40*/  FMUL R57, R57, R46 ;  /* 0x0000002e39397220 */ /* 0x001fe20000400000 */
[----:B------:R-:W-:Y:S01]  /*0d50*/  STS [R30.X4+0x40], R51 ;  /* 0x000040331e007388 */ /* 0x000fe20000004800 */
[----:B------:R-:W-:Y:S02]  /*0d60*/  @!P4 FMUL R49, R49, 16777216 ;  /* 0x4b8000003131c820 */ /* 0x000fe40000400000 */
[-C--:B------:R-:W-:Y:S01]  /*0d70*/  FMUL R29, R29, R57.reuse ;  /* 0x000000391d1d7220 */ /* 0x080fe20000400000 */
[----:B------:R-:W-:Y:S01]  /*0d80*/  STS [R30.X4+0x50], R51 ;  /* 0x000050331e007388 */ /* 0x000fe20000004800 */
[----:B------:R-:W-:Y:S01]  /*0d90*/  FMUL R46, R31, R57 ;  /* 0x000000391f2e7220 */ /* 0x000fe20000400000 */
[----:B------:R-:W0:Y:S01]  /*0da0*/  MUFU.RCP R0, R0 ;  /* 0x0000000000007308 */ /* 0x000e220000001000 */
[----:B-1----:R-:W-:Y:S01]  /*0db0*/  FMUL R47, R50, R53 ;  /* 0x00000035322f7220 */ /* 0x002fe20000400000 */
[----:B------:R-:W-:Y:S01]  /*0dc0*/  STS [R30.X4+0x60], R51 ;  /* 0x000060331e007388 */ /* 0x000fe20000004800 */
[-C--:B------:R-:W-:Y:S01]  /*0dd0*/  FMUL R32, R32, R57.reuse ;  /* 0x0000003920207220 */ /* 0x080fe20000400000 */
[-C--:B------:R-:W-:Y:S01]  /*0de0*/  FMUL R31, R4, R57.reuse ;  /* 0x00000039041f7220 */ /* 0x080fe20000400000 */
[-C--:B------:R-:W-:Y:S01]  /*0df0*/  FMUL R6, R6, R57.reuse ;  /* 0x0000003906067220 */ /* 0x080fe20000400000 */
[----:B------:R-:W-:Y:S01]  /*0e00*/  STS [R30.X4+0x70], R51 ;  /* 0x000070331e007388 */ /* 0x000fe20000004800 */
[-C--:B------:R-:W-:Y:S01]  /*0e10*/  FMUL R34, R34, R57.reuse ;  /* 0x0000003922227220 */ /* 0x080fe20000400000 */
[----:B------:R-:W-:-:S02]  /*0e20*/  FMUL R53, R33, R57 ;  /* 0x0000003921357220 */ /* 0x000fc40000400000 */
[----:B------:R-:W-:Y:S01]  /*0e30*/  STS [R30.X4+0x80], R51 ;  /* 0x000080331e007388 */ /* 0x000fe20000004800 */
[----:B------:R-:W-:-:S03]  /*0e40*/  IADD3 R28, P4, R28, c[0x0][0x168], RZ ;  /* 0x00005a001c1c7a10 */ /* 0x000fc60007f9e0ff */
[----:B------:R-:W-:Y:S04]  /*0e50*/  STS [R30.X4+0x90], R51 ;  /* 0x000090331e007388 */ /* 0x000fe80000004800 */
        /* <DEDUP_REMOVED lines=21> */
[----:B------:R1:W-:Y:S01]  /*0fb0*/  STS [R30.X4+0x1f0], R51 ;  /* 0x0001f0331e007388 */ /* 0x0003e20000004800 */
[----:B--2---:R-:W-:Y:S01]  /*0fc0*/  FMUL R48, R7, R47 ;  /* 0x0000002f07307220 */ /* 0x004fe20000400000 */
[----:B------:R-:W-:-:S02]  /*0fd0*/  F2FP.PACK_AB R4, R46, R29 ;  /* 0x0000001d2e04723e */ /* 0x000fc400000000ff */
[----:B------:R-:W-:Y:S01]  /*0fe0*/  F2FP.PACK_AB R7, R53, R34 ;  /* 0x000000223507723e */ /* 0x000fe200000000ff */
[----:B-1----:R-:W-:Y:S01]  /*0ff0*/  FMUL R51, R5, R57 ;  /* 0x0000003905337220 */ /* 0x002fe20000400000 */
[----:B------:R-:W-:Y:S02]  /*1000*/  F2FP.PACK_AB R5, R31, R32 ;  /* 0x000000201f05723e */ /* 0x000fe400000000ff */
[----:B------:R-:W-:Y:S02]  /*1010*/  IADD3.X R29, R25, c[0x0][0x16c], RZ, P4, !PT ;  /* 0x00005b00191d7a10 */ /* 0x000fe400027fe4ff */
[----:B------:R-:W-:Y:S01]  /*1020*/  F2FP.PACK_AB R6, R51, R6 ;  /* 0x000000063306723e */ /* 0x000fe200000000ff */
[----:B------:R-:W-:Y:S01]  /*1030*/  @!P6 FMUL R52, R52, 16777216 ;  /* 0x4b8000003434e820 */ /* 0x000fe20000400000 */
[-C--:B------:R-:W-:Y:S01]  /*1040*/  FMUL R10, R10, R47.reuse ;  /* 0x0000002f0a0a7220 */ /* 0x080fe20000400000 */
[-C--:B------:R-:W-:Y:S01]  /*1050*/  FMUL R33, R36, R47.reuse ;  /* 0x0000002f24217220 */ /* 0x080fe20000400000 */
[-C--:B------:R-:W-:Y:S01]  /*1060*/  FMUL R35, R35, R47.reuse ;  /* 0x0000002f23237220 */ /* 0x080fe20000400000 */
[----:B------:R1:W-:Y:S01]  /*1070*/  @!P0 STG.E.128 [R28.64], R4 ;  /* 0x000000041c008986 */ /* 0x0003e2000c101d04 */
[----:B---3--:R-:W-:Y:S01]  /*1080*/  FMUL R52, R55, R52 ;  /* 0x0000003437347220 */ /* 0x008fe20000400000 */
[-C--:B------:R-:W-:Y:S01]  /*1090*/  FMUL R9, R9, R47.reuse ;  /* 0x0000002f09097220 */ /* 0x080fe20000400000 */
[-C--:B------:R-:W-:Y:S01]  /*10a0*/  FMUL R50, R8, R47.reuse ;  /* 0x0000002f08327220 */ /* 0x080fe20000400000 */
[-C--:B------:R-:W-:Y:S01]  /*10b0*/  FMUL R38, R38, R47.reuse ;  /* 0x0000002f26267220 */ /* 0x080fe20000400000 */
[----:B------:R-:W-:Y:S01]  /*10c0*/  FMUL R37, R37, R47 ;  /* 0x0000002f25257220 */ /* 0x000fe20000400000 */
[----:B------:R-:W-:-:S02]  /*10d0*/  IADD3 R20, P0, R20, c[0x0][0x168], RZ ;  /* 0x00005a0014147a10 */ /* 0x000fc40007f1e0ff */
[----:B------:R-:W-:Y:S01]  /*10e0*/  IADD3 R32, P5, R27, c[0x0][0x168], RZ ;  /* 0x00005a001b207a10 */ /* 0x000fe20007fbe0ff */
[----:B0-----:R-:W-:Y:S01]  /*10f0*/  FMUL R49, R0, R49 ;  /* 0x0000003100317220 */ /* 0x001fe20000400000 */
[----:B------:R-:W-:Y:S01]  /*1100*/  FMUL R0, R11, R52 ;  /* 0x000000340b007220 */ /* 0x000fe20000400000 */
[----:B------:R-:W-:Y:S02]  /*1110*/  F2FP.PACK_AB R10, R33, R10 ;  /* 0x0000000a210a723e */ /* 0x000fe400000000ff */
[----:B------:R-:W-:Y:S02]  /*1120*/  F2FP.PACK_AB R8, R35, R48 ;  /* 0x000000302308723e */ /* 0x000fe400000000ff */
[----:B-1----:R-:W-:Y:S02]  /*1130*/  LOP3.LUT R7, R21, R24, RZ, 0xfc, !PT ;  /* 0x0000001815077212 */ /* 0x002fe400078efcff */
[----:B------:R-:W-:Y:S02]  /*1140*/  IADD3.X R21, R23, c[0x0][0x16c], RZ, P0, !PT ;  /* 0x00005b0017157a10 */ /* 0x000fe400007fe4ff */
[----:B------:R-:W-:-:S02]  /*1150*/  F2FP.PACK_AB R9, R50, R9 ;  /* 0x000000093209723e */ /* 0x000fc400000000ff */
[----:B------:R-:W-:Y:S02]  /*1160*/  F2FP.PACK_AB R11, R37, R38 ;  /* 0x00000026250b723e */ /* 0x000fe400000000ff */
[----:B------:R-:W-:Y:S02]  /*1170*/  IADD3.X R33, R26, c[0x0][0x16c], RZ, P5, !PT ;  /* 0x00005b001a217a10 */ /* 0x000fe40002ffe4ff */
[----:B------:R-:W-:Y:S01]  /*1180*/  ISETP.GE.U32.AND P0, PT, R7, 0x10, PT ;  /* 0x000000100700780c */ /* 0x000fe20003f06070 */
[----:B------:R-:W-:Y:S01]  /*1190*/  STS [R30.X4], R57 ;  /* 0x000000391e007388 */ /* 0x000fe20000004800 */
[-C--:B------:R-:W-:Y:S01]  /*11a0*/  FMUL R55, R40, R52.reuse ;  /* 0x0000003428377220 */ /* 0x080fe20000400000 */
[-C--:B------:R-:W-:Y:S01]  /*11b0*/  FMUL R42, R42, R52.reuse ;  /* 0x000000342a2a7220 */ /* 0x080fe20000400000 */
[-C--:B------:R-:W-:Y:S01]  /*11c0*/  FMUL R39, R39, R52.reuse ;  /* 0x0000003427277220 */ /* 0x080fe20000400000 */
[----:B------:R-:W-:Y:S01]  /*11d0*/  STS [R30.X4+0x10], R47 ;  /* 0x0000102f1e007388 */ /* 0x000fe20000004800 */
[-C--:B------:R-:W-:Y:S01]  /*11e0*/  FMUL R43, R43, R52.reuse ;  /* 0x000000342b2b7220 */ /* 0x080fe20000400000 */
[-C--:B------:R-:W-:Y:S01]  /*11f0*/  FMUL R36, R41, R52.reuse ;  /* 0x0000003429247220 */ /* 0x080fe20000400000 */
[-C--:B------:R-:W-:Y:S01]  /*1200*/  FMUL R45, R45, R52.reuse ;  /* 0x000000342d2d7220 */ /* 0x080fe20000400000 */
[----:B------:R-:W-:Y:S01]  /*1210*/  FMUL R44, R44, R52 ;  /* 0x000000342c2c7220 */ /* 0x000fe20000400000 */
[----:B------:R-:W-:Y:S01]  /*1220*/  STS [R30.X4+0x20], R52 ;  /* 0x000020341e007388 */ /* 0x000fe20000004800 */
[----:B------:R-:W-:Y:S01]  /*1230*/  ISETP.GE.U32.AND.EX P0, PT, R2, RZ, PT, P0 ;  /* 0x000000ff0200720c */ /* 0x000fe20003f06100 */
[-C--:B------:R-:W-:Y:S01]  /*1240*/  FMUL R25, R12, R49.reuse ;  /* 0x000000310c197220 */ /* 0x080fe20000400000 */
[-C--:B------:R-:W-:Y:S01]  /*1250*/  FMUL R16, R16, R49.reuse ;  /* 0x0000003110107220 */ /* 0x080fe20000400000 */
[----:B------:R0:W-:Y:S01]  /*1260*/  STS [R30.X4+0x30], R49 ;  /* 0x000030311e007388 */ /* 0x0001e20000004800 */
[-C--:B------:R-:W-:Y:S01]  /*1270*/  FMUL R17, R17, R49.reuse ;  /* 0x0000003111117220 */ /* 0x080fe20000400000 */
[-C--:B------:R-:W-:Y:S01]  /*1280*/  FMUL R26, R13, R49.reuse ;  /* 0x000000310d1a7220 */ /* 0x080fe20000400000 */
[-C--:B------:R-:W-:Y:S01]  /*1290*/  FMUL R18, R18, R49.reuse ;  /* 0x0000003112127220 */ /* 0x080fe20000400000 */
[-C--:B------:R-:W-:Y:S01]  /*12a0*/  FMUL R27, R14, R49.reuse ;  /* 0x000000310e1b7220 */ /* 0x080fe20000400000 */
[-C--:B------:R-:W-:Y:S01]  /*12b0*/  FMUL R19, R19, R49.reuse ;  /* 0x0000003113137220 */ /* 0x080fe20000400000 */
[----:B------:R-:W-:Y:S01]  /*12c0*/  @!P3 STG.E.128 [R32.64], R8 ;  /* 0x000000082000b986 */ /* 0x000fe2000c101d04 */
[----:B------:R-:W-:Y:S01]  /*12d0*/  IADD3 R4, P3, R3, c[0x0][0x168], RZ ;  /* 0x00005a0003047a10 */ /* 0x000fe20007f7e0ff */
[----:B0-----:R-:W-:Y:S01]  /*12e0*/  FMUL R30, R15, R49 ;  /* 0x000000310f1e7220 */ /* 0x001fe20000400000 */
[----:B------:R-:W-:-:S02]  /*12f0*/  F2FP.PACK_AB R12, R55, R0 ;  /* 0x00000000370c723e */ /* 0x000fc400000000ff */
[----:B------:R-:W-:Y:S02]  /*1300*/  F2FP.PACK_AB R13, R39, R42 ;  /* 0x0000002a270d723e */ /* 0x000fe400000000ff */
[----:B------:R-:W-:Y:S02]  /*1310*/  F2FP.PACK_AB R14, R36, R43 ;  /* 0x0000002b240e723e */ /* 0x000fe400000000ff */
[----:B------:R-:W-:Y:S02]  /*1320*/  F2FP.PACK_AB R15, R44, R45 ;  /* 0x0000002d2c0f723e */ /* 0x000fe400000000ff */
[----:B------:R-:W-:Y:S02]  /*1330*/  F2FP.PACK_AB R16, R16, R25 ;  /* 0x000000191010723e */ /* 0x000fe400000000ff */
[----:B------:R-:W-:Y:S02]  /*1340*/  F2FP.PACK_AB R17, R26, R17 ;  /* 0x000000111a11723e */ /* 0x000fe400000000ff */
[----:B------:R-:W-:-:S02]  /*1350*/  F2FP.PACK_AB R18, R27, R18 ;  /* 0x000000121b12723e */ /* 0x000fc400000000ff */
[----:B------:R-:W-:Y:S02]  /*1360*/  IADD3.X R5, R22, c[0x0][0x16c], RZ, P3, !PT ;  /* 0x00005b0016057a10 */ /* 0x000fe40001ffe4ff */
[----:B------:R-:W-:Y:S01]  /*1370*/  F2FP.PACK_AB R19, R19, R30 ;  /* 0x0000001e1313723e */ /* 0x000fe200000000ff */
[----:B------:R-:W-:Y:S04]  /*1380*/  @!P2 STG.E.128 [R20.64], R12 ;  /* 0x0000000c1400a986 */ /* 0x000fe8000c101d04 */
[----:B------:R-:W-:Y:S04]  /*1390*/  @!P1 STG.E.128 [R4.64], R16 ;  /* 0x0000001004009986 */ /* 0x000fe8000c101d04 */
[----:B------:R-:W-:Y:S06]  /*13a0*/  BAR.SYNC 0x0 ;  /* 0x0000000000007b1d */ /* 0x000fec0000000000 */
[----:B------:R-:W-:Y:S05]  /*13b0*/  @P0 EXIT ;  /* 0x000000000000094d */ /* 0x000fea0003800000 */
[----:B------:R-:W0:Y:S01]  /*13c0*/  LDS.64 R24, [R24.X4] ;  /* 0x0000000018187984 */ /* 0x000e220000004a00 */
[----:B------:R-:W-:-:S04]  /*13d0*/  LEA R4, P0, R7, c[0x0][0x170], 0x2 ;  /* 0x00005c0007047a11 */ /* 0x000fc800078010ff */
[----:B------:R-:W-:-:S05]  /*13e0*/  LEA.HI.X R5, R7, c[0x0][0x174], R2, 0x2, P0 ;  /* 0x00005d0007057a11 */ /* 0x000fca00000f1402 */
[----:B0-----:R-:W-:Y:S01]  /*13f0*/  STG.E.64 [R4.64], R24 ;  /* 0x0000001804007986 */ /* 0x001fe2000c101b04 */
[----:B------:R-:W-:Y:S05]  /*1400*/  EXIT ;  /* 0x000000000000794d */ /* 0x000fea0003800000 */
.L_x_0:
[----:B------:R-:W-:-:S00]  /*1410*/  BRA `(.L_x_0) ;  /* 0xfffffff000007947 */ /* 0x000fc0000383ffff */
[----:B------:R-:W-:-:S00]  /*1420*/  NOP ;  /* 0x0000000000007918 */ /* 0x000fc00000000000 */
        /* <DEDUP_REMOVED lines=13> */
.L_x_1:


//--------------------- .nv.global.init           --------------------------
	.section	.nv.global.init,"aw",@progbits
.nv.global.init:
	.type		_$_str,@object
	.size		_$_str,(_$_str_$_2 - _$_str)
_$_str:
        /*0000*/ 	.byte	0x5f, 0x5f, 0x43, 0x55, 0x44, 0x41, 0x5f, 0x46, 0x54, 0x5a, 0x00
	.type		_$_str_$_2,@object
	.size		_$_str_$_2,(.L_1 - _$_str_$_2)
_$_str_$_2:
        /*000b*/ 	.byte	0x5f, 0x5f, 0x43, 0x55, 0x44, 0x41, 0x5f, 0x50, 0x52, 0x45, 0x43, 0x5f, 0x53, 0x51, 0x52, 0x54
        /*001b*/ 	.byte	0x00
.L_1:


//--------------------- .nv.shared.l2norm_fwd_kernel --------------------------
	.section	.nv.shared.l2norm_fwd_kernel,"aw",@nobits
	.align	16
